//
// Generated by NVIDIA NVVM Compiler
//
// Compiler Build ID: CL-36424714
// Cuda compilation tools, release 13.0, V13.0.88
// Based on NVVM 20.0.0
//

.version 9.0
.target sm_100
.address_size 64

	// .globl	_Z7addvecsPdS_

.visible .entry _Z7addvecsPdS_(
	.param .u64 .ptr .align 1 _Z7addvecsPdS__param_0,
	.param .u64 .ptr .align 1 _Z7addvecsPdS__param_1
)
{
	.reg .b32 	%r<2>;
	.reg .b64 	%rd<8>;
	.reg .b64 	%fd<4>;

	ld.param.u64 	%rd1, [_Z7addvecsPdS__param_0];
	ld.param.u64 	%rd2, [_Z7addvecsPdS__param_1];
	cvta.to.global.u64 	%rd3, %rd1;
	cvta.to.global.u64 	%rd4, %rd2;
	mov.u32 	%r1, %tid.x;
	mul.wide.u32 	%rd5, %r1, 8;
	add.s64 	%rd6, %rd4, %rd5;
	ld.global.f64 	%fd1, [%rd6];
	add.s64 	%rd7, %rd3, %rd5;
	ld.global.f64 	%fd2, [%rd7];
	add.f64 	%fd3, %fd1, %fd2;
	st.global.f64 	[%rd7], %fd3;
	ret;

}


// ===== COMPILED SASS (sm_100) =====

	.target	sm_100

	.elftype	@"ET_EXEC"


//--------------------- .note.nv.tkinfo           --------------------------
	.section	.note.nv.tkinfo,"",@"SHT_NOTE"
	.sectionflags	@"SHF_NOTE_NV_TKINFO"
	.tkinfo
        /*0018*/ 	.word	0x00000002
        /*0030*/ 	.string	""
        /*0030*/ 	.string	"ptxas"
        /*0030*/ 	.string	"Cuda compilation tools, release 13.0, V13.0.88"
        /*0030*/ 	.string	"Build cuda_13.0.r13.0/compiler.36424714_0"
        /*0030*/ 	.string	"-arch sm_100 -m 64 "



//--------------------- .note.nv.cuinfo           --------------------------
	.section	.note.nv.cuinfo,"",@"SHT_NOTE"
	.sectionflags	@"SHF_NOTE_NV_CUINFO"
        /*0018*/ 	.short	0x0002
        /*001a*/ 	.short	0x0064
        /*001c*/ 	.short	0x0082
	.zero		2


//--------------------- .nv.info                  --------------------------
	.section	.nv.info,"",@"SHT_CUDA_INFO"
	.align	4


	//----- nvinfo : EIATTR_REGCOUNT
	.align		4
        /*0000*/ 	.byte	0x04, 0x2f
        /*0002*/ 	.short	(.L_1 - .L_0)
	.align		4
.L_0:
        /*0004*/ 	.word	index@(_Z7addvecsPdS_)
        /*0008*/ 	.word	0x0000000a


	//----- nvinfo : EIATTR_FRAME_SIZE
	.align		4
.L_1:
        /*000c*/ 	.byte	0x04, 0x11
        /*000e*/ 	.short	(.L_3 - .L_2)
	.align		4
.L_2:
        /*0010*/ 	.word	index@(_Z7addvecsPdS_)
        /*0014*/ 	.word	0x00000000


	//----- nvinfo : EIATTR_MIN_STACK_SIZE
	.align		4
.L_3:
        /*0018*/ 	.byte	0x04, 0x12
        /*001a*/ 	.short	(.L_5 - .L_4)
	.align		4
.L_4:
        /*001c*/ 	.word	index@(_Z7addvecsPdS_)
        /*0020*/ 	.word	0x00000000
.L_5:


//--------------------- .nv.compat                --------------------------
	.section	.nv.compat,"",@"SHT_CUDA_COMPAT_INFO"
	.align	4
        /*0000*/ 	.byte	0x02, 0x09, 0x00, 0x00, 0x02, 0x02, 0x01, 0x00, 0x02, 0x05, 0x05, 0x00, 0x03, 0x07, 0x01, 0x01
        /*0010*/ 	.byte	0x02, 0x03, 0x00, 0x00, 0x02, 0x06, 0x01, 0x00, 0x04, 0x0b, 0x08, 0x00, 0x01, 0x00, 0x00, 0x00
        /*0020*/ 	.byte	0x00, 0x00, 0x00, 0x00


//--------------------- .nv.info._Z7addvecsPdS_   --------------------------
	.section	.nv.info._Z7addvecsPdS_,"",@"SHT_CUDA_INFO"
	.sectionflags	@""
	.align	4


	//----- nvinfo : EIATTR_CUDA_API_VERSION
	.align		4
        /*0000*/ 	.byte	0x04, 0x37
        /*0002*/ 	.short	(.L_7 - .L_6)
.L_6:
        /*0004*/ 	.word	0x00000082


	//----- nvinfo : EIATTR_KPARAM_INFO
	.align		4
.L_7:
        /*0008*/ 	.byte	0x04, 0x17
        /*000a*/ 	.short	(.L_9 - .L_8)
.L_8:
        /*000c*/ 	.word	0x00000000
        /*0010*/ 	.short	0x0001
        /*0012*/ 	.short	0x0008
        /*0014*/ 	.byte	0x00, 0xf5, 0x21, 0x00


	//----- nvinfo : EIATTR_KPARAM_INFO
	.align		4
.L_9:
        /*0018*/ 	.byte	0x04, 0x17
        /*001a*/ 	.short	(.L_11 - .L_10)
.L_10:
        /*001c*/ 	.word	0x00000000
        /*0020*/ 	.short	0x0000
        /*0022*/ 	.short	0x0000
        /*0024*/ 	.byte	0x00, 0xf5, 0x21, 0x00


	//----- nvinfo : EIATTR_SPARSE_MMA_MASK
	.align		4
.L_11:
        /*0028*/ 	.byte	0x03, 0x50
        /*002a*/ 	.short	0x0000


	//----- nvinfo : EIATTR_MAXREG_COUNT
	.align		4
        /*002c*/ 	.byte	0x03, 0x1b
        /*002e*/ 	.short	0x00ff


	//----- nvinfo : EIATTR_MERCURY_ISA_VERSION
	.align		4
        /*0030*/ 	.byte	0x03, 0x5f
        /*0032*/ 	.short	0x0101


	//----- nvinfo : EIATTR_VRC_CTA_INIT_COUNT
	.align		4
        /*0034*/ 	.byte	0x02, 0x4a
	.zero		1
	.zero		1


	//----- nvinfo : EIATTR_EXIT_INSTR_OFFSETS
	.align		4
        /*0038*/ 	.byte	0x04, 0x1c
        /*003a*/ 	.short	(.L_13 - .L_12)


	//   ....[0]....
.L_12:
        /*003c*/ 	.word	0x000000b0


	//----- nvinfo : EIATTR_CBANK_PARAM_SIZE
	.align		4
.L_13:
        /*0040*/ 	.byte	0x03, 0x19
        /*0042*/ 	.short	0x0010


	//----- nvinfo : EIATTR_PARAM_CBANK
	.align		4
        /*0044*/ 	.byte	0x04, 0x0a
        /*0046*/ 	.short	(.L_15 - .L_14)
	.align		4
.L_14:
        /*0048*/ 	.word	index@(.nv.constant0._Z7addvecsPdS_)
        /*004c*/ 	.short	0x0380
        /*004e*/ 	.short	0x0010


	//----- nvinfo : EIATTR_SW_WAR
	.align		4
.L_15:
        /*0050*/ 	.byte	0x04, 0x36
        /*0052*/ 	.short	(.L_17 - .L_16)
.L_16:
        /*0054*/ 	.word	0x00000008
.L_17:


//--------------------- .nv.callgraph             --------------------------
	.section	.nv.callgraph,"",@"SHT_CUDA_CALLGRAPH"
	.align	4
	.sectionentsize	8
	.align		4
        /*0000*/ 	.word	0x00000000
	.align		4
        /*0004*/ 	.word	0xffffffff
	.align		4
        /*0008*/ 	.word	0x00000000
	.align		4
        /*000c*/ 	.word	0xfffffffe
	.align		4
        /*0010*/ 	.word	0x00000000
	.align		4
        /*0014*/ 	.word	0xfffffffd
	.align		4
        /*0018*/ 	.word	0x00000000
	.align		4
        /*001c*/ 	.word	0xfffffffc


//--------------------- .text._Z7addvecsPdS_      --------------------------
	.section	.text._Z7addvecsPdS_,"ax",@progbits
	.align	128
        .global         _Z7addvecsPdS_
        .type           _Z7addvecsPdS_,@function
        .size           _Z7addvecsPdS_,(.L_x_1 - _Z7addvecsPdS_)
        .other          _Z7addvecsPdS_,@"STO_CUDA_ENTRY STV_DEFAULT"
_Z7addvecsPdS_:
.text._Z7addvecsPdS_:
[----:B------:R-:W-:Y:S01]  /*0000*/  LDC R1, c[0x0][0x37c] ;  /* 0x0000df00ff017b82 */ /* 0x000fe20000000800 */
[----:B------:R-:W0:Y:S07]  /*0010*/  S2R R7, SR_TID.X ;  /* 0x0000000000077919 */ /* 0x000e2e0000002100 */
[----:B------:R-:W0:Y:S01]  /*0020*/  LDC.64 R2, c[0x0][0x388] ;  /* 0x0000e200ff027b82 */ /* 0x000e220000000a00 */
[----:B------:R-:W1:Y:S07]  /*0030*/  LDCU.64 UR4, c[0x0][0x358] ;  /* 0x00006b00ff0477ac */ /* 0x000e6e0008000a00 */
[----:B------:R-:W2:Y:S01]  /*0040*/  LDC.64 R4, c[0x0][0x380] ;  /* 0x0000e000ff047b82 */ /* 0x000ea20000000a00 */
[----:B0-----:R-:W-:-:S04]  /*0050*/  IMAD.WIDE.U32 R2, R7, 0x8, R2 ;  /* 0x0000000807027825 */ /* 0x001fc800078e0002 */
[----:B--2---:R-:W-:Y:S02]  /*0060*/  IMAD.WIDE.U32 R4, R7, 0x8, R4 ;  /* 0x0000000807047825 */ /* 0x004fe400078e0004 */
[----:B-1----:R-:W2:Y:S04]  /*0070*/  LDG.E.64 R2, desc[UR4][R2.64] ;  /* 0x0000000402027981 */ /* 0x002ea8000c1e1b00 */
[----:B------:R-:W2:Y:S02]  /*0080*/  LDG.E.64 R6, desc[UR4][R4.64] ;  /* 0x0000000404067981 */ /* 0x000ea4000c1e1b00 */
[----:B--2---:R-:W-:-:S07]  /*0090*/  DADD R6, R2, R6 ;  /* 0x0000000002067229 */ /* 0x004fce0000000006 */
[----:B------:R-:W-:Y:S01]  /*00a0*/  STG.E.64 desc[UR4][R4.64], R6 ;  /* 0x0000000604007986 */ /* 0x000fe2000c101b04 */
[----:B------:R-:W-:Y:S05]  /*00b0*/  EXIT ;  /* 0x000000000000794d */ /* 0x000fea0003800000 */
.L_x_0:
[----:B------:R-:W-:-:S00]  /*00c0*/  BRA `(.L_x_0) ;  /* 0xfffffffc00fc7947 */ /* 0x000fc0000383ffff */
[----:B------:R-:W-:-:S00]  /*00d0*/  NOP ;  /* 0x0000000000007918 */ /* 0x000fc00000000000 */
        /* <DEDUP_REMOVED lines=10> */
.L_x_1:


//--------------------- .nv.shared.reserved.0     --------------------------
	.section	.nv.shared.reserved.0,"aw",@nobits
	.weak		__nv_reservedSMEM_offset_0_alias
	.size		__nv_reservedSMEM_offset_0_alias, 0, 64
	.other		__nv_reservedSMEM_offset_0_alias,@"STO_CUDA_RESERVED_SHARED STV_DEFAULT"
__nv_reservedSMEM_offset_0_alias:
	.zero		0
	.zero		64


//--------------------- .nv.constant0._Z7addvecsPdS_ --------------------------
	.section	.nv.constant0._Z7addvecsPdS_,"a",@progbits
	.sectionflags	@""
	.align	4
.nv.constant0._Z7addvecsPdS_:
	.zero		912


//--------------------- SYMBOLS --------------------------

	.type		.nv.reservedSmem.offset0,@object
	.size		.nv.reservedSmem.offset0,0x4
